//
// Generated by NVIDIA NVVM Compiler
//
// Compiler Build ID: CL-36424714
// Cuda compilation tools, release 13.0, V13.0.88
// Based on NVVM 20.0.0
//

.version 9.0
.target sm_100
.address_size 64

	// .globl	_Z19nonslipXperiodicBC1PdS_S_S_S_S_dS_di

.visible .entry _Z19nonslipXperiodicBC1PdS_S_S_S_S_dS_di(
	.param .u64 .ptr .align 1 _Z19nonslipXperiodicBC1PdS_S_S_S_S_dS_di_param_0,
	.param .u64 .ptr .align 1 _Z19nonslipXperiodicBC1PdS_S_S_S_S_dS_di_param_1,
	.param .u64 .ptr .align 1 _Z19nonslipXperiodicBC1PdS_S_S_S_S_dS_di_param_2,
	.param .u64 .ptr .align 1 _Z19nonslipXperiodicBC1PdS_S_S_S_S_dS_di_param_3,
	.param .u64 .ptr .align 1 _Z19nonslipXperiodicBC1PdS_S_S_S_S_dS_di_param_4,
	.param .u64 .ptr .align 1 _Z19nonslipXperiodicBC1PdS_S_S_S_S_dS_di_param_5,
	.param .f64 _Z19nonslipXperiodicBC1PdS_S_S_S_S_dS_di_param_6,
	.param .u64 .ptr .align 1 _Z19nonslipXperiodicBC1PdS_S_S_S_S_dS_di_param_7,
	.param .f64 _Z19nonslipXperiodicBC1PdS_S_S_S_S_dS_di_param_8,
	.param .u32 _Z19nonslipXperiodicBC1PdS_S_S_S_S_dS_di_param_9
)
{
	.reg .pred 	%p<6>;
	.reg .b32 	%r<6>;
	.reg .b64 	%rd<24>;
	.reg .b64 	%fd<64>;

	ld.param.u64 	%rd2, [_Z19nonslipXperiodicBC1PdS_S_S_S_S_dS_di_param_1];
	ld.param.u64 	%rd4, [_Z19nonslipXperiodicBC1PdS_S_S_S_S_dS_di_param_3];
	ld.param.u64 	%rd5, [_Z19nonslipXperiodicBC1PdS_S_S_S_S_dS_di_param_4];
	ld.param.u64 	%rd6, [_Z19nonslipXperiodicBC1PdS_S_S_S_S_dS_di_param_5];
	ld.param.f64 	%fd1, [_Z19nonslipXperiodicBC1PdS_S_S_S_S_dS_di_param_6];
	ld.param.u64 	%rd7, [_Z19nonslipXperiodicBC1PdS_S_S_S_S_dS_di_param_7];
	ld.param.f64 	%fd2, [_Z19nonslipXperiodicBC1PdS_S_S_S_S_dS_di_param_8];
	ld.param.u32 	%r2, [_Z19nonslipXperiodicBC1PdS_S_S_S_S_dS_di_param_9];
	mov.u32 	%r3, %ctaid.x;
	mov.u32 	%r4, %ntid.x;
	mov.u32 	%r5, %tid.x;
	mad.lo.s32 	%r1, %r3, %r4, %r5;
	setp.ge.s32 	%p1, %r1, %r2;
	@%p1 bra 	$L__BB0_2;
	ld.param.u64 	%rd23, [_Z19nonslipXperiodicBC1PdS_S_S_S_S_dS_di_param_2];
	ld.param.u64 	%rd22, [_Z19nonslipXperiodicBC1PdS_S_S_S_S_dS_di_param_0];
	cvta.to.global.u64 	%rd8, %rd2;
	cvta.to.global.u64 	%rd9, %rd7;
	cvta.to.global.u64 	%rd10, %rd5;
	cvta.to.global.u64 	%rd11, %rd23;
	cvta.to.global.u64 	%rd12, %rd6;
	cvta.to.global.u64 	%rd13, %rd22;
	cvta.to.global.u64 	%rd14, %rd4;
	mul.wide.s32 	%rd15, %r1, 8;
	add.s64 	%rd16, %rd8, %rd15;
	ld.global.f64 	%fd3, [%rd16];
	ld.global.f64 	%fd4, [%rd9+8];
	mul.f64 	%fd5, %fd4, 0d3FE0000000000000;
	setp.gt.f64 	%p2, %fd3, %fd5;
	selp.f64 	%fd6, 0d3FF0000000000000, 0d0000000000000000, %p2;
	mul.f64 	%fd7, %fd4, 0dBFE0000000000000;
	setp.lt.f64 	%p3, %fd3, %fd7;
	selp.f64 	%fd8, 0d0000000000000000, 0d3FF0000000000000, %p3;
	sub.f64 	%fd9, %fd6, %fd8;
	add.s64 	%rd17, %rd10, %rd15;
	ld.global.f64 	%fd10, [%rd17];
	mul.f64 	%fd11, %fd10, %fd9;
	st.global.f64 	[%rd17], %fd11;
	add.s64 	%rd18, %rd11, %rd15;
	ld.global.f64 	%fd12, [%rd18];
	ld.global.f64 	%fd13, [%rd9+16];
	mul.f64 	%fd14, %fd13, 0d3FE0000000000000;
	setp.gt.f64 	%p4, %fd12, %fd14;
	selp.f64 	%fd15, 0d3FF0000000000000, 0d0000000000000000, %p4;
	mul.f64 	%fd16, %fd13, 0dBFE0000000000000;
	setp.lt.f64 	%p5, %fd12, %fd16;
	selp.f64 	%fd17, 0d0000000000000000, 0d3FF0000000000000, %p5;
	sub.f64 	%fd18, %fd15, %fd17;
	add.s64 	%rd19, %rd12, %rd15;
	ld.global.f64 	%fd19, [%rd19];
	mul.f64 	%fd20, %fd19, %fd18;
	st.global.f64 	[%rd19], %fd20;
	mul.f64 	%fd21, %fd1, %fd2;
	ld.global.f64 	%fd22, [%rd18];
	ld.global.f64 	%fd23, [%rd9+16];
	div.rn.f64 	%fd24, %fd22, %fd23;
	mov.f64 	%fd25, 0d3FE0000000000000;
	copysign.f64 	%fd26, %fd24, %fd25;
	add.rz.f64 	%fd27, %fd24, %fd26;
	cvt.rzi.f64.f64 	%fd28, %fd27;
	mul.f64 	%fd29, %fd21, %fd28;
	add.s64 	%rd20, %rd13, %rd15;
	ld.global.f64 	%fd30, [%rd20];
	sub.f64 	%fd31, %fd30, %fd29;
	st.global.f64 	[%rd20], %fd31;
	ld.global.f64 	%fd32, [%rd9];
	div.rn.f64 	%fd33, %fd31, %fd32;
	copysign.f64 	%fd34, %fd33, %fd25;
	add.rz.f64 	%fd35, %fd33, %fd34;
	cvt.rzi.f64.f64 	%fd36, %fd35;
	mul.f64 	%fd37, %fd32, %fd36;
	sub.f64 	%fd38, %fd31, %fd37;
	st.global.f64 	[%rd20], %fd38;
	ld.global.f64 	%fd39, [%rd18];
	ld.global.f64 	%fd40, [%rd9+16];
	div.rn.f64 	%fd41, %fd39, %fd40;
	copysign.f64 	%fd42, %fd41, %fd25;
	add.rz.f64 	%fd43, %fd41, %fd42;
	cvt.rzi.f64.f64 	%fd44, %fd43;
	mul.f64 	%fd45, %fd1, %fd44;
	add.s64 	%rd21, %rd14, %rd15;
	ld.global.f64 	%fd46, [%rd21];
	sub.f64 	%fd47, %fd46, %fd45;
	st.global.f64 	[%rd21], %fd47;
	ld.global.f64 	%fd48, [%rd9+8];
	ld.global.f64 	%fd49, [%rd16];
	div.rn.f64 	%fd50, %fd49, %fd48;
	copysign.f64 	%fd51, %fd50, %fd25;
	add.rz.f64 	%fd52, %fd50, %fd51;
	cvt.rzi.f64.f64 	%fd53, %fd52;
	mul.f64 	%fd54, %fd48, %fd53;
	sub.f64 	%fd55, %fd49, %fd54;
	st.global.f64 	[%rd16], %fd55;
	ld.global.f64 	%fd56, [%rd9+16];
	ld.global.f64 	%fd57, [%rd18];
	div.rn.f64 	%fd58, %fd57, %fd56;
	copysign.f64 	%fd59, %fd58, %fd25;
	add.rz.f64 	%fd60, %fd58, %fd59;
	cvt.rzi.f64.f64 	%fd61, %fd60;
	mul.f64 	%fd62, %fd56, %fd61;
	sub.f64 	%fd63, %fd57, %fd62;
	st.global.f64 	[%rd18], %fd63;
$L__BB0_2:
	ret;

}


// ===== COMPILED SASS (sm_100) =====

	.target	sm_100

	.elftype	@"ET_EXEC"


//--------------------- .note.nv.tkinfo           --------------------------
	.section	.note.nv.tkinfo,"",@"SHT_NOTE"
	.sectionflags	@"SHF_NOTE_NV_TKINFO"
	.tkinfo
        /*0018*/ 	.word	0x00000002
        /*0030*/ 	.string	""
        /*0030*/ 	.string	"ptxas"
        /*0030*/ 	.string	"Cuda compilation tools, release 13.0, V13.0.88"
        /*0030*/ 	.string	"Build cuda_13.0.r13.0/compiler.36424714_0"
        /*0030*/ 	.string	"-arch sm_100 -m 64 "



//--------------------- .note.nv.cuinfo           --------------------------
	.section	.note.nv.cuinfo,"",@"SHT_NOTE"
	.sectionflags	@"SHF_NOTE_NV_CUINFO"
        /*0018*/ 	.short	0x0002
        /*001a*/ 	.short	0x0064
        /*001c*/ 	.short	0x0082
	.zero		2


//--------------------- .nv.info                  --------------------------
	.section	.nv.info,"",@"SHT_CUDA_INFO"
	.align	4


	//----- nvinfo : EIATTR_REGCOUNT
	.align		4
        /*0000*/ 	.byte	0x04, 0x2f
        /*0002*/ 	.short	(.L_1 - .L_0)
	.align		4
.L_0:
        /*0004*/ 	.word	index@(_Z19nonslipXperiodicBC1PdS_S_S_S_S_dS_di)
        /*0008*/ 	.word	0x00000022


	//----- nvinfo : EIATTR_FRAME_SIZE
	.align		4
.L_1:
        /*000c*/ 	.byte	0x04, 0x11
        /*000e*/ 	.short	(.L_3 - .L_2)
	.align		4
.L_2:
        /*0010*/ 	.word	index@($__internal_0_$__cuda_sm20_div_rn_f64_full)
        /*0014*/ 	.word	0x00000000


	//----- nvinfo : EIATTR_FRAME_SIZE
	.align		4
.L_3:
        /*0018*/ 	.byte	0x04, 0x11
        /*001a*/ 	.short	(.L_5 - .L_4)
	.align		4
.L_4:
        /*001c*/ 	.word	index@(_Z19nonslipXperiodicBC1PdS_S_S_S_S_dS_di)
        /*0020*/ 	.word	0x00000000


	//----- nvinfo : EIATTR_MIN_STACK_SIZE
	.align		4
.L_5:
        /*0024*/ 	.byte	0x04, 0x12
        /*0026*/ 	.short	(.L_7 - .L_6)
	.align		4
.L_6:
        /*0028*/ 	.word	index@(_Z19nonslipXperiodicBC1PdS_S_S_S_S_dS_di)
        /*002c*/ 	.word	0x00000000
.L_7:


//--------------------- .nv.compat                --------------------------
	.section	.nv.compat,"",@"SHT_CUDA_COMPAT_INFO"
	.align	4
        /*0000*/ 	.byte	0x02, 0x09, 0x00, 0x00, 0x02, 0x02, 0x01, 0x00, 0x02, 0x05, 0x05, 0x00, 0x03, 0x07, 0x01, 0x01
        /*0010*/ 	.byte	0x02, 0x03, 0x00, 0x00, 0x02, 0x06, 0x01, 0x00, 0x04, 0x0b, 0x08, 0x00, 0x01, 0x00, 0x00, 0x00
        /*0020*/ 	.byte	0x00, 0x00, 0x00, 0x00


//--------------------- .nv.info._Z19nonslipXperiodicBC1PdS_S_S_S_S_dS_di --------------------------
	.section	.nv.info._Z19nonslipXperiodicBC1PdS_S_S_S_S_dS_di,"",@"SHT_CUDA_INFO"
	.sectionflags	@""
	.align	4


	//----- nvinfo : EIATTR_CUDA_API_VERSION
	.align		4
        /*0000*/ 	.byte	0x04, 0x37
        /*0002*/ 	.short	(.L_9 - .L_8)
.L_8:
        /*0004*/ 	.word	0x00000082


	//----- nvinfo : EIATTR_KPARAM_INFO
	.align		4
.L_9:
        /*0008*/ 	.byte	0x04, 0x17
        /*000a*/ 	.short	(.L_11 - .L_10)
.L_10:
        /*000c*/ 	.word	0x00000000
        /*0010*/ 	.short	0x0009
        /*0012*/ 	.short	0x0048
        /*0014*/ 	.byte	0x00, 0xf0, 0x11, 0x00


	//----- nvinfo : EIATTR_KPARAM_INFO
	.align		4
.L_11:
        /*0018*/ 	.byte	0x04, 0x17
        /*001a*/ 	.short	(.L_13 - .L_12)
.L_12:
        /*001c*/ 	.word	0x00000000
        /*0020*/ 	.short	0x0008
        /*0022*/ 	.short	0x0040
        /*0024*/ 	.byte	0x00, 0xf0, 0x21, 0x00


	//----- nvinfo : EIATTR_KPARAM_INFO
	.align		4
.L_13:
        /*0028*/ 	.byte	0x04, 0x17
        /*002a*/ 	.short	(.L_15 - .L_14)
.L_14:
        /*002c*/ 	.word	0x00000000
        /*0030*/ 	.short	0x0007
        /*0032*/ 	.short	0x0038
        /*0034*/ 	.byte	0x00, 0xf5, 0x21, 0x00


	//----- nvinfo : EIATTR_KPARAM_INFO
	.align		4
.L_15:
        /*0038*/ 	.byte	0x04, 0x17
        /*003a*/ 	.short	(.L_17 - .L_16)
.L_16:
        /*003c*/ 	.word	0x00000000
        /*0040*/ 	.short	0x0006
        /*0042*/ 	.short	0x0030
        /*0044*/ 	.byte	0x00, 0xf0, 0x21, 0x00


	//----- nvinfo : EIATTR_KPARAM_INFO
	.align		4
.L_17:
        /*0048*/ 	.byte	0x04, 0x17
        /*004a*/ 	.short	(.L_19 - .L_18)
.L_18:
        /*004c*/ 	.word	0x00000000
        /*0050*/ 	.short	0x0005
        /*0052*/ 	.short	0x0028
        /*0054*/ 	.byte	0x00, 0xf5, 0x21, 0x00


	//----- nvinfo : EIATTR_KPARAM_INFO
	.align		4
.L_19:
        /*0058*/ 	.byte	0x04, 0x17
        /*005a*/ 	.short	(.L_21 - .L_20)
.L_20:
        /*005c*/ 	.word	0x00000000
        /*0060*/ 	.short	0x0004
        /*0062*/ 	.short	0x0020
        /*0064*/ 	.byte	0x00, 0xf5, 0x21, 0x00


	//----- nvinfo : EIATTR_KPARAM_INFO
	.align		4
.L_21:
        /*0068*/ 	.byte	0x04, 0x17
        /*006a*/ 	.short	(.L_23 - .L_22)
.L_22:
        /*006c*/ 	.word	0x00000000
        /*0070*/ 	.short	0x0003
        /*0072*/ 	.short	0x0018
        /*0074*/ 	.byte	0x00, 0xf5, 0x21, 0x00


	//----- nvinfo : EIATTR_KPARAM_INFO
	.align		4
.L_23:
        /*0078*/ 	.byte	0x04, 0x17
        /*007a*/ 	.short	(.L_25 - .L_24)
.L_24:
        /*007c*/ 	.word	0x00000000
        /*0080*/ 	.short	0x0002
        /*0082*/ 	.short	0x0010
        /*0084*/ 	.byte	0x00, 0xf5, 0x21, 0x00


	//----- nvinfo : EIATTR_KPARAM_INFO
	.align		4
.L_25:
        /*0088*/ 	.byte	0x04, 0x17
        /*008a*/ 	.short	(.L_27 - .L_26)
.L_26:
        /*008c*/ 	.word	0x00000000
        /*0090*/ 	.short	0x0001
        /*0092*/ 	.short	0x0008
        /*0094*/ 	.byte	0x00, 0xf5, 0x21, 0x00


	//----- nvinfo : EIATTR_KPARAM_INFO
	.align		4
.L_27:
        /*0098*/ 	.byte	0x04, 0x17
        /*009a*/ 	.short	(.L_29 - .L_28)
.L_28:
        /*009c*/ 	.word	0x00000000
        /*00a0*/ 	.short	0x0000
        /*00a2*/ 	.short	0x0000
        /*00a4*/ 	.byte	0x00, 0xf5, 0x21, 0x00


	//----- nvinfo : EIATTR_SPARSE_MMA_MASK
	.align		4
.L_29:
        /*00a8*/ 	.byte	0x03, 0x50
        /*00aa*/ 	.short	0x0000


	//----- nvinfo : EIATTR_MAXREG_COUNT
	.align		4
        /*00ac*/ 	.byte	0x03, 0x1b
        /*00ae*/ 	.short	0x00ff


	//----- nvinfo : EIATTR_MERCURY_ISA_VERSION
	.align		4
        /*00b0*/ 	.byte	0x03, 0x5f
        /*00b2*/ 	.short	0x0101


	//----- nvinfo : EIATTR_VRC_CTA_INIT_COUNT
	.align		4
        /*00b4*/ 	.byte	0x02, 0x4a
	.zero		1
	.zero		1


	//----- nvinfo : EIATTR_EXIT_INSTR_OFFSETS
	.align		4
        /*00b8*/ 	.byte	0x04, 0x1c
        /*00ba*/ 	.short	(.L_31 - .L_30)


	//   ....[0]....
.L_30:
        /*00bc*/ 	.word	0x00000070


	//   ....[1]....
        /*00c0*/ 	.word	0x00000d80


	//----- nvinfo : EIATTR_CRS_STACK_SIZE
	.align		4
.L_31:
        /*00c4*/ 	.byte	0x04, 0x1e
        /*00c6*/ 	.short	(.L_33 - .L_32)
.L_32:
        /*00c8*/ 	.word	0x00000000


	//----- nvinfo : EIATTR_CBANK_PARAM_SIZE
	.align		4
.L_33:
        /*00cc*/ 	.byte	0x03, 0x19
        /*00ce*/ 	.short	0x004c


	//----- nvinfo : EIATTR_PARAM_CBANK
	.align		4
        /*00d0*/ 	.byte	0x04, 0x0a
        /*00d2*/ 	.short	(.L_35 - .L_34)
	.align		4
.L_34:
        /*00d4*/ 	.word	index@(.nv.constant0._Z19nonslipXperiodicBC1PdS_S_S_S_S_dS_di)
        /*00d8*/ 	.short	0x0380
        /*00da*/ 	.short	0x004c


	//----- nvinfo : EIATTR_SW_WAR
	.align		4
.L_35:
        /*00dc*/ 	.byte	0x04, 0x36
        /*00de*/ 	.short	(.L_37 - .L_36)
.L_36:
        /*00e0*/ 	.word	0x00000008
.L_37:


//--------------------- .nv.callgraph             --------------------------
	.section	.nv.callgraph,"",@"SHT_CUDA_CALLGRAPH"
	.align	4
	.sectionentsize	8
	.align		4
        /*0000*/ 	.word	0x00000000
	.align		4
        /*0004*/ 	.word	0xffffffff
	.align		4
        /*0008*/ 	.word	0x00000000
	.align		4
        /*000c*/ 	.word	0xfffffffe
	.align		4
        /*0010*/ 	.word	0x00000000
	.align		4
        /*0014*/ 	.word	0xfffffffd
	.align		4
        /*0018*/ 	.word	0x00000000
	.align		4
        /*001c*/ 	.word	0xfffffffc


//--------------------- .text._Z19nonslipXperiodicBC1PdS_S_S_S_S_dS_di --------------------------
	.section	.text._Z19nonslipXperiodicBC1PdS_S_S_S_S_dS_di,"ax",@progbits
	.align	128
        .global         _Z19nonslipXperiodicBC1PdS_S_S_S_S_dS_di
        .type           _Z19nonslipXperiodicBC1PdS_S_S_S_S_dS_di,@function
        .size           _Z19nonslipXperiodicBC1PdS_S_S_S_S_dS_di,(.L_x_16 - _Z19nonslipXperiodicBC1PdS_S_S_S_S_dS_di)
        .other          _Z19nonslipXperiodicBC1PdS_S_S_S_S_dS_di,@"STO_CUDA_ENTRY STV_DEFAULT"
_Z19nonslipXperiodicBC1PdS_S_S_S_S_dS_di:
.text._Z19nonslipXperiodicBC1PdS_S_S_S_S_dS_di:
[----:B------:R-:W-:Y:S01]  /*0000*/  LDC R1, c[0x0][0x37c] ;  /* 0x0000df00ff017b82 */ /* 0x000fe20000000800 */
[----:B------:R-:W0:Y:S07]  /*0010*/  S2R R3, SR_TID.X ;  /* 0x0000000000037919 */ /* 0x000e2e0000002100 */
[----:B------:R-:W0:Y:S01]  /*0020*/  S2UR UR4, SR_CTAID.X ;  /* 0x00000000000479c3 */ /* 0x000e220000002500 */
[----:B------:R-:W1:Y:S07]  /*0030*/  LDCU UR5, c[0x0][0x3c8] ;  /* 0x00007900ff0577ac */ /* 0x000e6e0008000800 */
[----:B------:R-:W0:Y:S02]  /*0040*/  LDC R2, c[0x0][0x360] ;  /* 0x0000d800ff027b82 */ /* 0x000e240000000800 */
[----:B0-----:R-:W-:-:S05]  /*0050*/  IMAD R2, R2, UR4, R3 ;  /* 0x0000000402027c24 */ /* 0x001fca000f8e0203 */
[----:B-1----:R-:W-:-:S13]  /*0060*/  ISETP.GE.AND P0, PT, R2, UR5, PT ;  /* 0x0000000502007c0c */ /* 0x002fda000bf06270 */
[----:B------:R-:W-:Y:S05]  /*0070*/  @P0 EXIT ;  /* 0x000000000000094d */ /* 0x000fea0003800000 */
[----:B------:R-:W0:Y:S01]  /*0080*/  LDC.64 R4, c[0x0][0x3b8] ;  /* 0x0000ee00ff047b82 */ /* 0x000e220000000a00 */
[----:B------:R-:W0:Y:S01]  /*0090*/  LDCU.64 UR4, c[0x0][0x358] ;  /* 0x00006b00ff0477ac */ /* 0x000e220008000a00 */
[----:B------:R-:W1:Y:S06]  /*00a0*/  LDCU.64 UR6, c[0x0][0x3b0] ;  /* 0x00007600ff0677ac */ /* 0x000e6c0008000a00 */
[----:B------:R-:W2:Y:S08]  /*00b0*/  LDC.64 R24, c[0x0][0x388] ;  /* 0x0000e200ff187b82 */ /* 0x000eb00000000a00 */
[----:B------:R-:W3:Y:S01]  /*00c0*/  LDC.64 R6, c[0x0][0x3a0] ;  /* 0x0000e800ff067b82 */ /* 0x000ee20000000a00 */
[----:B0-----:R-:W4:Y:S07]  /*00d0*/  LDG.E.64 R10, desc[UR4][R4.64+0x8] ;  /* 0x00000804040a7981 */ /* 0x001f2e000c1e1b00 */
[----:B------:R-:W0:Y:S01]  /*00e0*/  LDC.64 R22, c[0x0][0x390] ;  /* 0x0000e400ff167b82 */ /* 0x000e220000000a00 */
[----:B--2---:R-:W-:-:S07]  /*00f0*/  IMAD.WIDE R24, R2, 0x8, R24 ;  /* 0x0000000802187825 */ /* 0x004fce00078e0218 */
[----:B------:R-:W2:Y:S01]  /*0100*/  LDC.64 R16, c[0x0][0x3a8] ;  /* 0x0000ea00ff107b82 */ /* 0x000ea20000000a00 */
[----:B------:R-:W5:Y:S01]  /*0110*/  LDG.E.64 R8, desc[UR4][R24.64] ;  /* 0x0000000418087981 */ /* 0x000f62000c1e1b00 */
[----:B---3--:R-:W-:-:S05]  /*0120*/  IMAD.WIDE R6, R2, 0x8, R6 ;  /* 0x0000000802067825 */ /* 0x008fca00078e0206 */
[----:B------:R-:W3:Y:S01]  /*0130*/  LDG.E.64 R14, desc[UR4][R6.64] ;  /* 0x00000004060e7981 */ /* 0x000ee2000c1e1b00 */
[----:B0-----:R-:W-:-:S04]  /*0140*/  IMAD.WIDE R22, R2, 0x8, R22 ;  /* 0x0000000802167825 */ /* 0x001fc800078e0216 */
[----:B--2---:R-:W-:Y:S01]  /*0150*/  IMAD.WIDE R16, R2, 0x8, R16 ;  /* 0x0000000802107825 */ /* 0x004fe200078e0210 */
[C---:B----4-:R-:W-:Y:S02]  /*0160*/  DMUL R12, R10.reuse, 0.5 ;  /* 0x3fe000000a0c7828 */ /* 0x050fe40000000000 */
[----:B------:R-:W-:-:S06]  /*0170*/  DMUL R10, R10, -0.5 ;  /* 0xbfe000000a0a7828 */ /* 0x000fcc0000000000 */
[C---:B-----5:R-:W-:Y:S02]  /*0180*/  DSETP.GT.AND P0, PT, R8.reuse, R12, PT ;  /* 0x0000000c0800722a */ /* 0x060fe40003f04000 */
[----:B------:R-:W-:Y:S01]  /*0190*/  DSETP.GEU.AND P1, PT, R8, R10, PT ;  /* 0x0000000a0800722a */ /* 0x000fe20003f2e000 */
[----:B------:R-:W-:-:S03]  /*01a0*/  IMAD.MOV.U32 R8, RZ, RZ, RZ ;  /* 0x000000ffff087224 */ /* 0x000fc600078e00ff */
[----:B------:R-:W-:Y:S01]  /*01b0*/  FSEL R9, RZ, 1.875, !P0 ;  /* 0x3ff00000ff097808 */ /* 0x000fe20004000000 */
[----:B------:R-:W-:Y:S01]  /*01c0*/  IMAD.MOV.U32 R10, RZ, RZ, RZ ;  /* 0x000000ffff0a7224 */ /* 0x000fe200078e00ff */
[----:B------:R-:W-:-:S06]  /*01d0*/  FSEL R11, RZ, 1.875, !P1 ;  /* 0x3ff00000ff0b7808 */ /* 0x000fcc0004800000 */
[----:B------:R-:W-:-:S08]  /*01e0*/  DADD R8, R8, -R10 ;  /* 0x0000000008087229 */ /* 0x000fd0000000080a */
[----:B---3--:R-:W-:-:S07]  /*01f0*/  DMUL R8, R8, R14 ;  /* 0x0000000e08087228 */ /* 0x008fce0000000000 */
[----:B------:R0:W-:Y:S04]  /*0200*/  STG.E.64 desc[UR4][R6.64], R8 ;  /* 0x0000000806007986 */ /* 0x0001e8000c101b04 */
[----:B------:R-:W2:Y:S04]  /*0210*/  LDG.E.64 R12, desc[UR4][R4.64+0x10] ;  /* 0x00001004040c7981 */ /* 0x000ea8000c1e1b00 */
[----:B------:R-:W3:Y:S04]  /*0220*/  LDG.E.64 R10, desc[UR4][R22.64] ;  /* 0x00000004160a7981 */ /* 0x000ee8000c1e1b00 */
[----:B------:R-:W4:Y:S01]  /*0230*/  LDG.E.64 R18, desc[UR4][R16.64] ;  /* 0x0000000410127981 */ /* 0x000f22000c1e1b00 */
[----:B0-----:R-:W-:Y:S01]  /*0240*/  IMAD.MOV.U32 R6, RZ, RZ, RZ ;  /* 0x000000ffff067224 */ /* 0x001fe200078e00ff */
[----:B--2---:R-:W-:-:S02]  /*0250*/  DMUL R14, R12, 0.5 ;  /* 0x3fe000000c0e7828 */ /* 0x004fc40000000000 */
[----:B------:R-:W-:-:S06]  /*0260*/  DMUL R12, R12, -0.5 ;  /* 0xbfe000000c0c7828 */ /* 0x000fcc0000000000 */
[C---:B---3--:R-:W-:Y:S02]  /*0270*/  DSETP.GT.AND P0, PT, R10.reuse, R14, PT ;  /* 0x0000000e0a00722a */ /* 0x048fe40003f04000 */
[----:B------:R-:W-:Y:S01]  /*0280*/  DSETP.GEU.AND P1, PT, R10, R12, PT ;  /* 0x0000000c0a00722a */ /* 0x000fe20003f2e000 */
[----:B------:R-:W-:-:S03]  /*0290*/  IMAD.MOV.U32 R10, RZ, RZ, RZ ;  /* 0x000000ffff0a7224 */ /* 0x000fc600078e00ff */
[----:B------:R-:W-:Y:S02]  /*02a0*/  FSEL R11, RZ, 1.875, !P0 ;  /* 0x3ff00000ff0b7808 */ /* 0x000fe40004000000 */
[----:B------:R-:W-:-:S06]  /*02b0*/  FSEL R7, RZ, 1.875, !P1 ;  /* 0x3ff00000ff077808 */ /* 0x000fcc0004800000 */
[----:B------:R-:W-:-:S08]  /*02c0*/  DADD R6, R10, -R6 ;  /* 0x000000000a067229 */ /* 0x000fd00000000806 */
[----:B----4-:R-:W-:Y:S01]  /*02d0*/  DMUL R6, R6, R18 ;  /* 0x0000001206067228 */ /* 0x010fe20000000000 */
[----:B------:R-:W-:Y:S01]  /*02e0*/  IMAD.MOV.U32 R8, RZ, RZ, 0x1 ;  /* 0x00000001ff087424 */ /* 0x000fe200078e00ff */
[----:B------:R-:W1:Y:S05]  /*02f0*/  LDC.64 R18, c[0x0][0x3c0] ;  /* 0x0000f000ff127b82 */ /* 0x000e6a0000000a00 */
[----:B------:R0:W-:Y:S04]  /*0300*/  STG.E.64 desc[UR4][R16.64], R6 ;  /* 0x0000000610007986 */ /* 0x0001e8000c101b04 */
[----:B------:R-:W2:Y:S04]  /*0310*/  LDG.E.64 R10, desc[UR4][R4.64+0x10] ;  /* 0x00001004040a7981 */ /* 0x000ea8000c1e1b00 */
[----:B------:R-:W3:Y:S01]  /*0320*/  LDG.E.64 R14, desc[UR4][R22.64] ;  /* 0x00000004160e7981 */ /* 0x000ee2000c1e1b00 */
[----:B------:R-:W-:Y:S01]  /*0330*/  BSSY.RECONVERGENT B0, `(.L_x_0) ;  /* 0x0000013000007945 */ /* 0x000fe20003800200 */
[----:B-1----:R-:W-:Y:S01]  /*0340*/  DMUL R18, R18, UR6 ;  /* 0x0000000612127c28 */ /* 0x002fe20008000000 */
[----:B--2---:R-:W1:Y:S01]  /*0350*/  MUFU.RCP64H R9, R11 ;  /* 0x0000000b00097308 */ /* 0x004e620000001800 */
[----:B---3--:R-:W-:Y:S01]  /*0360*/  FSETP.GEU.AND P1, PT, |R15|, 6.5827683646048100446e-37, PT ;  /* 0x036000000f00780b */ /* 0x008fe20003f2e200 */
[----:B-1----:R-:W-:-:S08]  /*0370*/  DFMA R12, -R10, R8, 1 ;  /* 0x3ff000000a0c742b */ /* 0x002fd00000000108 */
[----:B------:R-:W-:-:S08]  /*0380*/  DFMA R12, R12, R12, R12 ;  /* 0x0000000c0c0c722b */ /* 0x000fd0000000000c */
[----:B------:R-:W-:-:S08]  /*0390*/  DFMA R12, R8, R12, R8 ;  /* 0x0000000c080c722b */ /* 0x000fd00000000008 */
[----:B------:R-:W-:-:S08]  /*03a0*/  DFMA R8, -R10, R12, 1 ;  /* 0x3ff000000a08742b */ /* 0x000fd0000000010c */
[----:B------:R-:W-:-:S08]  /*03b0*/  DFMA R8, R12, R8, R12 ;  /* 0x000000080c08722b */ /* 0x000fd0000000000c */
[----:B------:R-:W-:-:S08]  /*03c0*/  DMUL R12, R14, R8 ;  /* 0x000000080e0c7228 */ /* 0x000fd00000000000 */
[----:B0-----:R-:W-:-:S08]  /*03d0*/  DFMA R6, -R10, R12, R14 ;  /* 0x0000000c0a06722b */ /* 0x001fd0000000010e */
[----:B------:R-:W-:-:S10]  /*03e0*/  DFMA R4, R8, R6, R12 ;  /* 0x000000060804722b */ /* 0x000fd4000000000c */
[----:B------:R-:W-:-:S05]  /*03f0*/  FFMA R0, RZ, R11, R5 ;  /* 0x0000000bff007223 */ /* 0x000fca0000000005 */
[----:B------:R-:W-:-:S13]  /*0400*/  FSETP.GT.AND P0, PT, |R0|, 1.469367938527859385e-39, PT ;  /* 0x001000000000780b */ /* 0x000fda0003f04200 */
[----:B------:R-:W-:Y:S05]  /*0410*/  @P0 BRA P1, `(.L_x_1) ;  /* 0x0000000000100947 */ /* 0x000fea0000800000 */
[----:B------:R-:W-:-:S07]  /*0420*/  MOV R0, 0x440 ;  /* 0x0000044000007802 */ /* 0x000fce0000000f00 */
[----:B------:R-:W-:Y:S05]  /*0430*/  CALL.REL.NOINC `($__internal_0_$__cuda_sm20_div_rn_f64_full) ;  /* 0x0000000800547944 */ /* 0x000fea0003c00000 */
[----:B------:R-:W-:Y:S02]  /*0440*/  IMAD.MOV.U32 R4, RZ, RZ, R28 ;  /* 0x000000ffff047224 */ /* 0x000fe400078e001c */
[----:B------:R-:W-:-:S07]  /*0450*/  IMAD.MOV.U32 R5, RZ, RZ, R29 ;  /* 0x000000ffff057224 */ /* 0x000fce00078e001d */
.L_x_1:
[----:B------:R-:W-:Y:S05]  /*0460*/  BSYNC.RECONVERGENT B0 ;  /* 0x0000000000007941 */ /* 0x000fea0003800200 */
.L_x_0:
[----:B------:R-:W0:Y:S02]  /*0470*/  LDC.64 R20, c[0x0][0x380] ;  /* 0x0000e000ff147b82 */ /* 0x000e240000000a00 */
[----:B0-----:R-:W-:-:S05]  /*0480*/  IMAD.WIDE R20, R2, 0x8, R20 ;  /* 0x0000000802147825 */ /* 0x001fca00078e0214 */
[----:B------:R-:W2:Y:S01]  /*0490*/  LDG.E.64 R8, desc[UR4][R20.64] ;  /* 0x0000000414087981 */ /* 0x000ea2000c1e1b00 */
[----:B------:R-:W-:Y:S01]  /*04a0*/  IMAD.MOV.U32 R7, RZ, RZ, 0x3fe00000 ;  /* 0x3fe00000ff077424 */ /* 0x000fe200078e00ff */
[----:B------:R-:W0:Y:S01]  /*04b0*/  LDC.64 R16, c[0x0][0x3b8] ;  /* 0x0000ee00ff107b82 */ /* 0x000e220000000a00 */
[----:B------:R-:W-:-:S03]  /*04c0*/  IMAD.MOV.U32 R6, RZ, RZ, RZ ;  /* 0x000000ffff067224 */ /* 0x000fc600078e00ff */
[----:B------:R-:W-:-:S06]  /*04d0*/  LOP3.LUT R7, R7, 0x80000000, R5, 0xb8, !PT ;  /* 0x8000000007077812 */ /* 0x000fcc00078eb805 */
[----:B------:R-:W-:-:S10]  /*04e0*/  DADD.RZ R4, R6, R4 ;  /* 0x0000000006047229 */ /* 0x000fd4000000c004 */
[----:B------:R-:W2:Y:S02]  /*04f0*/  FRND.F64.TRUNC R4, R4 ;  /* 0x0000000400047313 */ /* 0x000ea4000030d800 */
[----:B--2---:R-:W-:-:S07]  /*0500*/  DFMA R18, -R18, R4, R8 ;  /* 0x000000041212722b */ /* 0x004fce0000000108 */
[----:B------:R1:W-:Y:S04]  /*0510*/  STG.E.64 desc[UR4][R20.64], R18 ;  /* 0x0000001214007986 */ /* 0x0003e8000c101b04 */
[----:B0-----:R-:W2:Y:S01]  /*0520*/  LDG.E.64 R16, desc[UR4][R16.64] ;  /* 0x0000000410107981 */ /* 0x001ea2000c1e1b00 */
[----:B------:R-:W-:Y:S01]  /*0530*/  MOV R6, 0x1 ;  /* 0x0000000100067802 */ /* 0x000fe20000000f00 */
[----:B------:R-:W-:Y:S01]  /*0540*/  BSSY.RECONVERGENT B0, `(.L_x_2) ;  /* 0x0000016000007945 */ /* 0x000fe20003800200 */
[----:B------:R-:W-:Y:S01]  /*0550*/  FSETP.GEU.AND P1, PT, |R19|, 6.5827683646048100446e-37, PT ;  /* 0x036000001300780b */ /* 0x000fe20003f2e200 */
[----:B--2---:R-:W0:Y:S03]  /*0560*/  MUFU.RCP64H R7, R17 ;  /* 0x0000001100077308 */ /* 0x004e260000001800 */
[----:B0-----:R-:W-:-:S08]  /*0570*/  DFMA R8, -R16, R6, 1 ;  /* 0x3ff000001008742b */ /* 0x001fd00000000106 */
[----:B------:R-:W-:-:S08]  /*0580*/  DFMA R8, R8, R8, R8 ;  /* 0x000000080808722b */ /* 0x000fd00000000008 */
[----:B------:R-:W-:-:S08]  /*0590*/  DFMA R8, R6, R8, R6 ;  /* 0x000000080608722b */ /* 0x000fd00000000006 */
[----:B------:R-:W-:-:S08]  /*05a0*/  DFMA R6, -R16, R8, 1 ;  /* 0x3ff000001006742b */ /* 0x000fd00000000108 */
[----:B------:R-:W-:-:S08]  /*05b0*/  DFMA R6, R8, R6, R8 ;  /* 0x000000060806722b */ /* 0x000fd00000000008 */
[----:B------:R-:W-:-:S08]  /*05c0*/  DMUL R4, R18, R6 ;  /* 0x0000000612047228 */ /* 0x000fd00000000000 */
[----:B------:R-:W-:-:S08]  /*05d0*/  DFMA R8, -R16, R4, R18 ;  /* 0x000000041008722b */ /* 0x000fd00000000112 */
[----:B------:R-:W-:-:S10]  /*05e0*/  DFMA R4, R6, R8, R4 ;  /* 0x000000080604722b */ /* 0x000fd40000000004 */
[----:B------:R-:W-:-:S05]  /*05f0*/  FFMA R0, RZ, R17, R5 ;  /* 0x00000011ff007223 */ /* 0x000fca0000000005 */
[----:B------:R-:W-:-:S13]  /*0600*/  FSETP.GT.AND P0, PT, |R0|, 1.469367938527859385e-39, PT ;  /* 0x001000000000780b */ /* 0x000fda0003f04200 */
[----:B-1----:R-:W-:Y:S05]  /*0610*/  @P0 BRA P1, `(.L_x_3) ;  /* 0x0000000000200947 */ /* 0x002fea0000800000 */
[----:B------:R-:W-:Y:S01]  /*0620*/  IMAD.MOV.U32 R14, RZ, RZ, R18 ;  /* 0x000000ffff0e7224 */ /* 0x000fe200078e0012 */
[----:B------:R-:W-:Y:S01]  /*0630*/  MOV R0, 0x680 ;  /* 0x0000068000007802 */ /* 0x000fe20000000f00 */
[----:B------:R-:W-:Y:S02]  /*0640*/  IMAD.MOV.U32 R15, RZ, RZ, R19 ;  /* 0x000000ffff0f7224 */ /* 0x000fe400078e0013 */
[----:B------:R-:W-:Y:S02]  /*0650*/  IMAD.MOV.U32 R10, RZ, RZ, R16 ;  /* 0x000000ffff0a7224 */ /* 0x000fe400078e0010 */
[----:B------:R-:W-:-:S07]  /*0660*/  IMAD.MOV.U32 R11, RZ, RZ, R17 ;  /* 0x000000ffff0b7224 */ /* 0x000fce00078e0011 */
[----:B------:R-:W-:Y:S05]  /*0670*/  CALL.REL.NOINC `($__internal_0_$__cuda_sm20_div_rn_f64_full) ;  /* 0x0000000400c47944 */ /* 0x000fea0003c00000 */
[----:B------:R-:W-:Y:S02]  /*0680*/  IMAD.MOV.U32 R4, RZ, RZ, R28 ;  /* 0x000000ffff047224 */ /* 0x000fe400078e001c */
[----:B------:R-:W-:-:S07]  /*0690*/  IMAD.MOV.U32 R5, RZ, RZ, R29 ;  /* 0x000000ffff057224 */ /* 0x000fce00078e001d */
.L_x_3:
[----:B------:R-:W-:Y:S05]  /*06a0*/  BSYNC.RECONVERGENT B0 ;  /* 0x0000000000007941 */ /* 0x000fea0003800200 */
.L_x_2:
[----:B------:R-:W-:Y:S01]  /*06b0*/  IMAD.MOV.U32 R7, RZ, RZ, 0x3fe00000 ;  /* 0x3fe00000ff077424 */ /* 0x000fe200078e00ff */
[----:B------:R-:W-:Y:S01]  /*06c0*/  MOV R6, RZ ;  /* 0x000000ff00067202 */ /* 0x000fe20000000f00 */
[----:B------:R-:W0:Y:S03]  /*06d0*/  LDC.64 R10, c[0x0][0x3b8] ;  /* 0x0000ee00ff0a7b82 */ /* 0x000e260000000a00 */
[----:B------:R-:W-:-:S06]  /*06e0*/  LOP3.LUT R7, R7, 0x80000000, R5, 0xb8, !PT ;  /* 0x8000000007077812 */ /* 0x000fcc00078eb805 */
[----:B------:R-:W-:-:S10]  /*06f0*/  DADD.RZ R4, R6, R4 ;  /* 0x0000000006047229 */ /* 0x000fd4000000c004 */
[----:B------:R-:W1:Y:S02]  /*0700*/  FRND.F64.TRUNC R4, R4 ;  /* 0x0000000400047313 */ /* 0x000e64000030d800 */
[----:B-1----:R-:W-:-:S07]  /*0710*/  DFMA R16, -R16, R4, R18 ;  /* 0x000000041010722b */ /* 0x002fce0000000112 */
[----:B------:R1:W-:Y:S04]  /*0720*/  STG.E.64 desc[UR4][R20.64], R16 ;  /* 0x0000001014007986 */ /* 0x0003e8000c101b04 */
[----:B0-----:R-:W2:Y:S04]  /*0730*/  LDG.E.64 R10, desc[UR4][R10.64+0x10] ;  /* 0x000010040a0a7981 */ /* 0x001ea8000c1e1b00 */
[----:B------:R-:W3:Y:S01]  /*0740*/  LDG.E.64 R14, desc[UR4][R22.64] ;  /* 0x00000004160e7981 */ /* 0x000ee2000c1e1b00 */
[----:B------:R-:W-:Y:S01]  /*0750*/  IMAD.MOV.U32 R6, RZ, RZ, 0x1 ;  /* 0x00000001ff067424 */ /* 0x000fe200078e00ff */
[----:B------:R-:W-:Y:S01]  /*0760*/  BSSY.RECONVERGENT B0, `(.L_x_4) ;  /* 0x0000012000007945 */ /* 0x000fe20003800200 */
[----:B--2---:R-:W0:Y:S01]  /*0770*/  MUFU.RCP64H R7, R11 ;  /* 0x0000000b00077308 */ /* 0x004e220000001800 */
[----:B---3--:R-:W-:-:S03]  /*0780*/  FSETP.GEU.AND P1, PT, |R15|, 6.5827683646048100446e-37, PT ;  /* 0x036000000f00780b */ /* 0x008fc60003f2e200 */
        /* <DEDUP_REMOVED lines=11> */
[----:B------:R-:W-:-:S07]  /*0840*/  MOV R0, 0x860 ;  /* 0x0000086000007802 */ /* 0x000fce0000000f00 */
[----:B------:R-:W-:Y:S05]  /*0850*/  CALL.REL.NOINC `($__internal_0_$__cuda_sm20_div_rn_f64_full) ;  /* 0x00000004004c7944 */ /* 0x000fea0003c00000 */
[----:B------:R-:W-:Y:S02]  /*0860*/  IMAD.MOV.U32 R4, RZ, RZ, R28 ;  /* 0x000000ffff047224 */ /* 0x000fe400078e001c */
[----:B------:R-:W-:-:S07]  /*0870*/  IMAD.MOV.U32 R5, RZ, RZ, R29 ;  /* 0x000000ffff057224 */ /* 0x000fce00078e001d */
.L_x_5:
[----:B------:R-:W-:Y:S05]  /*0880*/  BSYNC.RECONVERGENT B0 ;  /* 0x0000000000007941 */ /* 0x000fea0003800200 */
.L_x_4:
[----:B------:R-:W0:Y:S01]  /*0890*/  LDC.64 R6, c[0x0][0x398] ;  /* 0x0000e600ff067b82 */ /* 0x000e220000000a00 */
[----:B------:R-:W-:Y:S01]  /*08a0*/  IMAD.MOV.U32 R3, RZ, RZ, 0x3fe00000 ;  /* 0x3fe00000ff037424 */ /* 0x000fe200078e00ff */
[----:B------:R-:W1:Y:S01]  /*08b0*/  LDCU.64 UR6, c[0x0][0x3b0] ;  /* 0x00007600ff0677ac */ /* 0x000e620008000a00 */
[----:B0-----:R-:W-:-:S05]  /*08c0*/  IMAD.WIDE R6, R2, 0x8, R6 ;  /* 0x0000000802067825 */ /* 0x001fca00078e0206 */
[----:B------:R-:W1:Y:S01]  /*08d0*/  LDG.E.64 R8, desc[UR4][R6.64] ;  /* 0x0000000406087981 */ /* 0x000e62000c1e1b00 */
[----:B------:R-:W-:Y:S01]  /*08e0*/  LOP3.LUT R3, R3, 0x80000000, R5, 0xb8, !PT ;  /* 0x8000000003037812 */ /* 0x000fe200078eb805 */
[----:B------:R-:W-:Y:S01]  /*08f0*/  IMAD.MOV.U32 R2, RZ, RZ, RZ ;  /* 0x000000ffff027224 */ /* 0x000fe200078e00ff */
[----:B------:R-:W0:Y:S05]  /*0900*/  LDC.64 R18, c[0x0][0x3b8] ;  /* 0x0000ee00ff127b82 */ /* 0x000e2a0000000a00 */
[----:B------:R-:W-:-:S10]  /*0910*/  DADD.RZ R2, R2, R4 ;  /* 0x0000000002027229 */ /* 0x000fd4000000c004 */
[----:B------:R-:W1:Y:S02]  /*0920*/  FRND.F64.TRUNC R2, R2 ;  /* 0x0000000200027313 */ /* 0x000e64000030d800 */
[----:B-1----:R-:W-:-:S07]  /*0930*/  DFMA R8, -R2, UR6, R8 ;  /* 0x0000000602087c2b */ /* 0x002fce0008000108 */
        /* <DEDUP_REMOVED lines=13> */
[----:B-1----:R-:W-:-:S08]  /*0a10*/  DFMA R6, -R18, R2, R16 ;  /* 0x000000021206722b */ /* 0x002fd00000000110 */
[----:B------:R-:W-:-:S10]  /*0a20*/  DFMA R2, R4, R6, R2 ;  /* 0x000000060402722b */ /* 0x000fd40000000002 */
[----:B------:R-:W-:-:S05]  /*0a30*/  FFMA R0, RZ, R19, R3 ;  /* 0x00000013ff007223 */ /* 0x000fca0000000003 */
[----:B------:R-:W-:-:S13]  /*0a40*/  FSETP.GT.AND P0, PT, |R0|, 1.469367938527859385e-39, PT ;  /* 0x001000000000780b */ /* 0x000fda0003f04200 */
[----:B------:R-:W-:Y:S05]  /*0a50*/  @P0 BRA P1, `(.L_x_7) ;  /* 0x0000000000200947 */ /* 0x000fea0000800000 */
[----:B------:R-:W-:Y:S01]  /*0a60*/  IMAD.MOV.U32 R14, RZ, RZ, R16 ;  /* 0x000000ffff0e7224 */ /* 0x000fe200078e0010 */
[----:B------:R-:W-:Y:S01]  /*0a70*/  MOV R15, R17 ;  /* 0x00000011000f7202 */ /* 0x000fe20000000f00 */
[----:B------:R-:W-:Y:S01]  /*0a80*/  IMAD.MOV.U32 R10, RZ, RZ, R18 ;  /* 0x000000ffff0a7224 */ /* 0x000fe200078e0012 */
[----:B------:R-:W-:Y:S01]  /*0a90*/  MOV R0, 0xac0 ;  /* 0x00000ac000007802 */ /* 0x000fe20000000f00 */
[----:B------:R-:W-:-:S07]  /*0aa0*/  IMAD.MOV.U32 R11, RZ, RZ, R19 ;  /* 0x000000ffff0b7224 */ /* 0x000fce00078e0013 */
[----:B------:R-:W-:Y:S05]  /*0ab0*/  CALL.REL.NOINC `($__internal_0_$__cuda_sm20_div_rn_f64_full) ;  /* 0x0000000000b47944 */ /* 0x000fea0003c00000 */
[----:B------:R-:W-:Y:S02]  /*0ac0*/  IMAD.MOV.U32 R2, RZ, RZ, R28 ;  /* 0x000000ffff027224 */ /* 0x000fe400078e001c */
[----:B------:R-:W-:-:S07]  /*0ad0*/  IMAD.MOV.U32 R3, RZ, RZ, R29 ;  /* 0x000000ffff037224 */ /* 0x000fce00078e001d */
.L_x_7:
[----:B------:R-:W-:Y:S05]  /*0ae0*/  BSYNC.RECONVERGENT B0 ;  /* 0x0000000000007941 */ /* 0x000fea0003800200 */
.L_x_6:
[----:B------:R-:W-:Y:S01]  /*0af0*/  IMAD.MOV.U32 R5, RZ, RZ, 0x3fe00000 ;  /* 0x3fe00000ff057424 */ /* 0x000fe200078e00ff */
[----:B------:R-:W0:Y:S01]  /*0b00*/  LDC.64 R10, c[0x0][0x3b8] ;  /* 0x0000ee00ff0a7b82 */ /* 0x000e220000000a00 */
[----:B------:R-:W-:-:S03]  /*0b10*/  IMAD.MOV.U32 R4, RZ, RZ, RZ ;  /* 0x000000ffff047224 */ /* 0x000fc600078e00ff */
        /* <DEDUP_REMOVED lines=22> */
[----:B------:R-:W-:Y:S01]  /*0c80*/  MOV R14, R16 ;  /* 0x00000010000e7202 */ /* 0x000fe20000000f00 */
[----:B------:R-:W-:Y:S01]  /*0c90*/  IMAD.MOV.U32 R15, RZ, RZ, R17 ;  /* 0x000000ffff0f7224 */ /* 0x000fe200078e0011 */
[----:B------:R-:W-:Y:S01]  /*0ca0*/  MOV R0, 0xce0 ;  /* 0x00000ce000007802 */ /* 0x000fe20000000f00 */
[----:B------:R-:W-:Y:S02]  /*0cb0*/  IMAD.MOV.U32 R10, RZ, RZ, R18 ;  /* 0x000000ffff0a7224 */ /* 0x000fe400078e0012 */
[----:B------:R-:W-:-:S07]  /*0cc0*/  IMAD.MOV.U32 R11, RZ, RZ, R19 ;  /* 0x000000ffff0b7224 */ /* 0x000fce00078e0013 */
[----:B------:R-:W-:Y:S05]  /*0cd0*/  CALL.REL.NOINC `($__internal_0_$__cuda_sm20_div_rn_f64_full) ;  /* 0x00000000002c7944 */ /* 0x000fea0003c00000 */
[----:B------:R-:W-:Y:S02]  /*0ce0*/  IMAD.MOV.U32 R2, RZ, RZ, R28 ;  /* 0x000000ffff027224 */ /* 0x000fe400078e001c */
[----:B------:R-:W-:-:S07]  /*0cf0*/  IMAD.MOV.U32 R3, RZ, RZ, R29 ;  /* 0x000000ffff037224 */ /* 0x000fce00078e001d */
.L_x_9:
[----:B------:R-:W-:Y:S05]  /*0d00*/  BSYNC.RECONVERGENT B0 ;  /* 0x0000000000007941 */ /* 0x000fea0003800200 */
.L_x_8:
[----:B------:R-:W-:Y:S02]  /*0d10*/  IMAD.MOV.U32 R5, RZ, RZ, 0x3fe00000 ;  /* 0x3fe00000ff057424 */ /* 0x000fe400078e00ff */
[----:B------:R-:W-:-:S03]  /*0d20*/  IMAD.MOV.U32 R4, RZ, RZ, RZ ;  /* 0x000000ffff047224 */ /* 0x000fc600078e00ff */
[----:B------:R-:W-:-:S06]  /*0d30*/  LOP3.LUT R5, R5, 0x80000000, R3, 0xb8, !PT ;  /* 0x8000000005057812 */ /* 0x000fcc00078eb803 */
[----:B------:R-:W-:-:S10]  /*0d40*/  DADD.RZ R2, R4, R2 ;  /* 0x0000000004027229 */ /* 0x000fd4000000c002 */
[----:B------:R-:W0:Y:S02]  /*0d50*/  FRND.F64.TRUNC R2, R2 ;  /* 0x0000000200027313 */ /* 0x000e24000030d800 */
[----:B0-----:R-:W-:-:S07]  /*0d60*/  DFMA R16, -R18, R2, R16 ;  /* 0x000000021210722b */ /* 0x001fce0000000110 */
[----:B------:R-:W-:Y:S01]  /*0d70*/  STG.E.64 desc[UR4][R22.64], R16 ;  /* 0x0000001016007986 */ /* 0x000fe2000c101b04 */
[----:B------:R-:W-:Y:S05]  /*0d80*/  EXIT ;  /* 0x000000000000794d */ /* 0x000fea0003800000 */
        .weak           $__internal_0_$__cuda_sm20_div_rn_f64_full
        .type           $__internal_0_$__cuda_sm20_div_rn_f64_full,@function
        .size           $__internal_0_$__cuda_sm20_div_rn_f64_full,(.L_x_16 - $__internal_0_$__cuda_sm20_div_rn_f64_full)
$__internal_0_$__cuda_sm20_div_rn_f64_full:
[----:B------:R-:W-:Y:S01]  /*0d90*/  FSETP.GEU.AND P2, PT, |R15|, 1.469367938527859385e-39, PT ;  /* 0x001000000f00780b */ /* 0x000fe20003f4e200 */
[----:B------:R-:W-:Y:S01]  /*0da0*/  IMAD.MOV.U32 R8, RZ, RZ, R14 ;  /* 0x000000ffff087224 */ /* 0x000fe200078e000e */
[C---:B------:R-:W-:Y:S01]  /*0db0*/  FSETP.GEU.AND P0, PT, |R11|.reuse, 1.469367938527859385e-39, PT ;  /* 0x001000000b00780b */ /* 0x040fe20003f0e200 */
[----:B------:R-:W-:Y:S01]  /*0dc0*/  IMAD.MOV.U32 R6, RZ, RZ, 0x1 ;  /* 0x00000001ff067424 */ /* 0x000fe200078e00ff */
[----:B------:R-:W-:Y:S01]  /*0dd0*/  LOP3.LUT R12, R11, 0x800fffff, RZ, 0xc0, !PT ;  /* 0x800fffff0b0c7812 */ /* 0x000fe200078ec0ff */
[----:B------:R-:W-:Y:S01]  /*0de0*/  BSSY.RECONVERGENT B1, `(.L_x_10) ;  /* 0x0000052000017945 */ /* 0x000fe20003800200 */
[----:B------:R-:W-:Y:S02]  /*0df0*/  LOP3.LUT R3, R15, 0x7ff00000, RZ, 0xc0, !PT ;  /* 0x7ff000000f037812 */ /* 0x000fe400078ec0ff */
[----:B------:R-:W-:Y:S02]  /*0e00*/  LOP3.LUT R13, R12, 0x3ff00000, RZ, 0xfc, !PT ;  /* 0x3ff000000c0d7812 */ /* 0x000fe400078efcff */
[----:B------:R-:W-:-:S02]  /*0e10*/  MOV R12, R10 ;  /* 0x0000000a000c7202 */ /* 0x000fc40000000f00 */
[C---:B------:R-:W-:Y:S01]  /*0e20*/  LOP3.LUT R26, R11.reuse, 0x7ff00000, RZ, 0xc0, !PT ;  /* 0x7ff000000b1a7812 */ /* 0x040fe200078ec0ff */
[----:B------:R-:W-:Y:S01]  /*0e30*/  @!P2 IMAD.MOV.U32 R28, RZ, RZ, RZ ;  /* 0x000000ffff1ca224 */ /* 0x000fe200078e00ff */
[----:B------:R-:W-:Y:S01]  /*0e40*/  @!P2 LOP3.LUT R4, R11, 0x7ff00000, RZ, 0xc0, !PT ;  /* 0x7ff000000b04a812 */ /* 0x000fe200078ec0ff */
[----:B------:R-:W-:Y:S01]  /*0e50*/  @!P0 DMUL R12, R10, 8.98846567431157953865e+307 ;  /* 0x7fe000000a0c8828 */ /* 0x000fe20000000000 */
[C---:B------:R-:W-:Y:S02]  /*0e60*/  ISETP.GE.U32.AND P1, PT, R3.reuse, R26, PT ;  /* 0x0000001a0300720c */ /* 0x040fe40003f26070 */
[----:B------:R-:W-:Y:S01]  /*0e70*/  @!P2 ISETP.GE.U32.AND P3, PT, R3, R4, PT ;  /* 0x000000040300a20c */ /* 0x000fe20003f66070 */
[----:B------:R-:W-:Y:S02]  /*0e80*/  IMAD.MOV.U32 R4, RZ, RZ, 0x1ca00000 ;  /* 0x1ca00000ff047424 */ /* 0x000fe400078e00ff */
[----:B------:R-:W0:Y:S03]  /*0e90*/  MUFU.RCP64H R7, R13 ;  /* 0x0000000d00077308 */ /* 0x000e260000001800 */
[----:B------:R-:W-:-:S02]  /*0ea0*/  @!P2 SEL R5, R4, 0x63400000, !P3 ;  /* 0x634000000405a807 */ /* 0x000fc40005800000 */
[----:B------:R-:W-:Y:S02]  /*0eb0*/  SEL R9, R4, 0x63400000, !P1 ;  /* 0x6340000004097807 */ /* 0x000fe40004800000 */
[--C-:B------:R-:W-:Y:S02]  /*0ec0*/  @!P2 LOP3.LUT R5, R5, 0x80000000, R15.reuse, 0xf8, !PT ;  /* 0x800000000505a812 */ /* 0x100fe400078ef80f */
[----:B------:R-:W-:Y:S02]  /*0ed0*/  LOP3.LUT R9, R9, 0x800fffff, R15, 0xf8, !PT ;  /* 0x800fffff09097812 */ /* 0x000fe400078ef80f */
[----:B------:R-:W-:Y:S01]  /*0ee0*/  @!P2 LOP3.LUT R29, R5, 0x100000, RZ, 0xfc, !PT ;  /* 0x00100000051da812 */ /* 0x000fe200078efcff */
[----:B------:R-:W-:Y:S01]  /*0ef0*/  IMAD.MOV.U32 R5, RZ, RZ, R3 ;  /* 0x000000ffff057224 */ /* 0x000fe200078e0003 */
[----:B------:R-:W-:-:S04]  /*0f00*/  @!P0 LOP3.LUT R26, R13, 0x7ff00000, RZ, 0xc0, !PT ;  /* 0x7ff000000d1a8812 */ /* 0x000fc800078ec0ff */
[----:B------:R-:W-:Y:S02]  /*0f10*/  @!P2 DFMA R8, R8, 2, -R28 ;  /* 0x400000000808a82b */ /* 0x000fe4000000081c */
[----:B0-----:R-:W-:-:S08]  /*0f20*/  DFMA R28, R6, -R12, 1 ;  /* 0x3ff00000061c742b */ /* 0x001fd0000000080c */
[----:B------:R-:W-:Y:S01]  /*0f30*/  DFMA R28, R28, R28, R28 ;  /* 0x0000001c1c1c722b */ /* 0x000fe2000000001c */
[----:B------:R-:W-:-:S05]  /*0f40*/  @!P2 LOP3.LUT R5, R9, 0x7ff00000, RZ, 0xc0, !PT ;  /* 0x7ff000000905a812 */ /* 0x000fca00078ec0ff */
[----:B------:R-:W-:Y:S02]  /*0f50*/  VIADD R27, R5, 0xffffffff ;  /* 0xffffffff051b7836 */ /* 0x000fe40000000000 */
[----:B------:R-:W-:-:S03]  /*0f60*/  DFMA R6, R6, R28, R6 ;  /* 0x0000001c0606722b */ /* 0x000fc60000000006 */
[----:B------:R-:W-:Y:S01]  /*0f70*/  ISETP.GT.U32.AND P0, PT, R27, 0x7feffffe, PT ;  /* 0x7feffffe1b00780c */ /* 0x000fe20003f04070 */
[----:B------:R-:W-:-:S04]  /*0f80*/  VIADD R27, R26, 0xffffffff ;  /* 0xffffffff1a1b7836 */ /* 0x000fc80000000000 */
[----:B------:R-:W-:Y:S01]  /*0f90*/  DFMA R30, R6, -R12, 1 ;  /* 0x3ff00000061e742b */ /* 0x000fe2000000080c */
[----:B------:R-:W-:-:S07]  /*0fa0*/  ISETP.GT.U32.OR P0, PT, R27, 0x7feffffe, P0 ;  /* 0x7feffffe1b00780c */ /* 0x000fce0000704470 */
[----:B------:R-:W-:-:S08]  /*0fb0*/  DFMA R30, R6, R30, R6 ;  /* 0x0000001e061e722b */ /* 0x000fd00000000006 */
[----:B------:R-:W-:-:S08]  /*0fc0*/  DMUL R28, R30, R8 ;  /* 0x000000081e1c7228 */ /* 0x000fd00000000000 */
[----:B------:R-:W-:-:S08]  /*0fd0*/  DFMA R6, R28, -R12, R8 ;  /* 0x8000000c1c06722b */ /* 0x000fd00000000008 */
[----:B------:R-:W-:Y:S01]  /*0fe0*/  DFMA R6, R30, R6, R28 ;  /* 0x000000061e06722b */ /* 0x000fe2000000001c */
[----:B------:R-:W-:Y:S10]  /*0ff0*/  @P0 BRA `(.L_x_11) ;  /* 0x00000000006c0947 */ /* 0x000ff40003800000 */
[----:B------:R-:W-:-:S04]  /*1000*/  LOP3.LUT R14, R11, 0x7ff00000, RZ, 0xc0, !PT ;  /* 0x7ff000000b0e7812 */ /* 0x000fc800078ec0ff */
[CC--:B------:R-:W-:Y:S02]  /*1010*/  VIADDMNMX R5, R3.reuse, -R14.reuse, 0xb9600000, !PT ;  /* 0xb960000003057446 */ /* 0x0c0fe4000780090e */
[----:B------:R-:W-:Y:S01]  /*1020*/  ISETP.GE.U32.AND P0, PT, R3, R14, PT ;  /* 0x0000000e0300720c */ /* 0x000fe20003f06070 */
[----:B------:R-:W-:Y:S01]  /*1030*/  IMAD.MOV.U32 R14, RZ, RZ, RZ ;  /* 0x000000ffff0e7224 */ /* 0x000fe200078e00ff */
[----:B------:R-:W-:Y:S02]  /*1040*/  VIMNMX R5, PT, PT, R5, 0x46a00000, PT ;  /* 0x46a0000005057848 */ /* 0x000fe40003fe0100 */
[----:B------:R-:W-:-:S04]  /*1050*/  SEL R4, R4, 0x63400000, !P0 ;  /* 0x6340000004047807 */ /* 0x000fc80004000000 */
[----:B------:R-:W-:-:S05]  /*1060*/  IADD3 R4, PT, PT, -R4, R5, RZ ;  /* 0x0000000504047210 */ /* 0x000fca0007ffe1ff */
[----:B------:R-:W-:-:S06]  /*1070*/  VIADD R15, R4, 0x7fe00000 ;  /* 0x7fe00000040f7836 */ /* 0x000fcc0000000000 */
[----:B------:R-:W-:-:S10]  /*1080*/  DMUL R28, R6, R14 ;  /* 0x0000000e061c7228 */ /* 0x000fd40000000000 */
[----:B------:R-:W-:-:S13]  /*1090*/  FSETP.GTU.AND P0, PT, |R29|, 1.469367938527859385e-39, PT ;  /* 0x001000001d00780b */ /* 0x000fda0003f0c200 */
[----:B------:R-:W-:Y:S05]  /*10a0*/  @P0 BRA `(.L_x_12) ;  /* 0x0000000000940947 */ /* 0x000fea0003800000 */
[----:B------:R-:W-:Y:S01]  /*10b0*/  DFMA R8, R6, -R12, R8 ;  /* 0x8000000c0608722b */ /* 0x000fe20000000008 */
[----:B------:R-:W-:-:S09]  /*10c0*/  IMAD.MOV.U32 R14, RZ, RZ, RZ ;  /* 0x000000ffff0e7224 */ /* 0x000fd200078e00ff */
[C---:B------:R-:W-:Y:S02]  /*10d0*/  FSETP.NEU.AND P0, PT, R9.reuse, RZ, PT ;  /* 0x000000ff0900720b */ /* 0x040fe40003f0d000 */
[----:B------:R-:W-:-:S04]  /*10e0*/  LOP3.LUT R10, R9, 0x80000000, R11, 0x48, !PT ;  /* 0x80000000090a7812 */ /* 0x000fc800078e480b */
[----:B------:R-:W-:-:S07]  /*10f0*/  LOP3.LUT R15, R10, R15, RZ, 0xfc, !PT ;  /* 0x0000000f0a0f7212 */ /* 0x000fce00078efcff */
[----:B------:R-:W-:Y:S05]  /*1100*/  @!P0 BRA `(.L_x_12) ;  /* 0x00000000007c8947 */ /* 0x000fea0003800000 */
[----:B------:R-:W-:Y:S01]  /*1110*/  IMAD.MOV R9, RZ, RZ, -R4 ;  /* 0x000000ffff097224 */ /* 0x000fe200078e0a04 */
[----:B------:R-:W-:Y:S01]  /*1120*/  IADD3 R3, PT, PT, -R4, -0x43300000, RZ ;  /* 0xbcd0000004037810 */ /* 0x000fe20007ffe1ff */
[----:B------:R-:W-:-:S06]  /*1130*/  IMAD.MOV.U32 R8, RZ, RZ, RZ ;  /* 0x000000ffff087224 */ /* 0x000fcc00078e00ff */
[----:B------:R-:W-:Y:S02]  /*1140*/  DFMA R8, R28, -R8, R6 ;  /* 0x800000081c08722b */ /* 0x000fe40000000006 */
[----:B------:R-:W-:-:S08]  /*1150*/  DMUL.RP R6, R6, R14 ;  /* 0x0000000e06067228 */ /* 0x000fd00000008000 */
[----:B------:R-:W-:Y:S02]  /*1160*/  FSETP.NEU.AND P0, PT, |R9|, R3, PT ;  /* 0x000000030900720b */ /* 0x000fe40003f0d200 */
[----:B------:R-:W-:Y:S02]  /*1170*/  LOP3.LUT R3, R7, R10, RZ, 0x3c, !PT ;  /* 0x0000000a07037212 */ /* 0x000fe400078e3cff */
[----:B------:R-:W-:Y:S02]  /*1180*/  FSEL R28, R6, R28, !P0 ;  /* 0x0000001c061c7208 */ /* 0x000fe40004000000 */
[----:B------:R-:W-:Y:S01]  /*1190*/  FSEL R29, R3, R29, !P0 ;  /* 0x0000001d031d7208 */ /* 0x000fe20004000000 */
[----:B------:R-:W-:Y:S06]  /*11a0*/  BRA `(.L_x_12) ;  /* 0x0000000000547947 */ /* 0x000fec0003800000 */
.L_x_11:
[----:B------:R-:W-:-:S14]  /*11b0*/  DSETP.NAN.AND P0, PT, R14, R14, PT ;  /* 0x0000000e0e00722a */ /* 0x000fdc0003f08000 */
[----:B------:R-:W-:Y:S05]  /*11c0*/  @P0 BRA `(.L_x_13) ;  /* 0x0000000000440947 */ /* 0x000fea0003800000 */
[----:B------:R-:W-:-:S14]  /*11d0*/  DSETP.NAN.AND P0, PT, R10, R10, PT ;  /* 0x0000000a0a00722a */ /* 0x000fdc0003f08000 */
[----:B------:R-:W-:Y:S05]  /*11e0*/  @P0 BRA `(.L_x_14) ;  /* 0x0000000000300947 */ /* 0x000fea0003800000 */
[----:B------:R-:W-:Y:S01]  /*11f0*/  ISETP.NE.AND P0, PT, R5, R26, PT ;  /* 0x0000001a0500720c */ /* 0x000fe20003f05270 */
[----:B------:R-:W-:Y:S02]  /*1200*/  IMAD.MOV.U32 R28, RZ, RZ, 0x0 ;  /* 0x00000000ff1c7424 */ /* 0x000fe400078e00ff */
[----:B------:R-:W-:-:S10]  /*1210*/  IMAD.MOV.U32 R29, RZ, RZ, -0x80000 ;  /* 0xfff80000ff1d7424 */ /* 0x000fd400078e00ff */
[----:B------:R-:W-:Y:S05]  /*1220*/  @!P0 BRA `(.L_x_12) ;  /* 0x0000000000348947 */ /* 0x000fea0003800000 */
[----:B------:R-:W-:Y:S02]  /*1230*/  ISETP.NE.AND P0, PT, R5, 0x7ff00000, PT ;  /* 0x7ff000000500780c */ /* 0x000fe40003f05270 */
[----:B------:R-:W-:Y:S02]  /*1240*/  LOP3.LUT R29, R15, 0x80000000, R11, 0x48, !PT ;  /* 0x800000000f1d7812 */ /* 0x000fe400078e480b */
[----:B------:R-:W-:-:S13]  /*1250*/  ISETP.EQ.OR P0, PT, R26, RZ, !P0 ;  /* 0x000000ff1a00720c */ /* 0x000fda0004702670 */
[----:B------:R-:W-:Y:S02]  /*1260*/  @P0 LOP3.LUT R3, R29, 0x7ff00000, RZ, 0xfc, !PT ;  /* 0x7ff000001d030812 */ /* 0x000fe400078efcff */
[----:B------:R-:W-:Y:S01]  /*1270*/  @!P0 MOV R28, RZ ;  /* 0x000000ff001c8202 */ /* 0x000fe20000000f00 */
[----:B------:R-:W-:Y:S02]  /*1280*/  @P0 IMAD.MOV.U32 R28, RZ, RZ, RZ ;  /* 0x000000ffff1c0224 */ /* 0x000fe400078e00ff */
[----:B------:R-:W-:Y:S01]  /*1290*/  @P0 IMAD.MOV.U32 R29, RZ, RZ, R3 ;  /* 0x000000ffff1d0224 */ /* 0x000fe200078e0003 */
[----:B------:R-:W-:Y:S06]  /*12a0*/  BRA `(.L_x_12) ;  /* 0x0000000000147947 */ /* 0x000fec0003800000 */
.L_x_14:
[----:B------:R-:W-:Y:S01]  /*12b0*/  LOP3.LUT R29, R11, 0x80000, RZ, 0xfc, !PT ;  /* 0x000800000b1d7812 */ /* 0x000fe200078efcff */
[----:B------:R-:W-:Y:S01]  /*12c0*/  IMAD.MOV.U32 R28, RZ, RZ, R10 ;  /* 0x000000ffff1c7224 */ /* 0x000fe200078e000a */
[----:B------:R-:W-:Y:S06]  /*12d0*/  BRA `(.L_x_12) ;  /* 0x0000000000087947 */ /* 0x000fec0003800000 */
.L_x_13:
[----:B------:R-:W-:Y:S01]  /*12e0*/  LOP3.LUT R29, R15, 0x80000, RZ, 0xfc, !PT ;  /* 0x000800000f1d7812 */ /* 0x000fe200078efcff */
[----:B------:R-:W-:-:S07]  /*12f0*/  IMAD.MOV.U32 R28, RZ, RZ, R14 ;  /* 0x000000ffff1c7224 */ /* 0x000fce00078e000e */
.L_x_12:
[----:B------:R-:W-:Y:S05]  /*1300*/  BSYNC.RECONVERGENT B1 ;  /* 0x0000000000017941 */ /* 0x000fea0003800200 */
.L_x_10:
[----:B------:R-:W-:Y:S02]  /*1310*/  IMAD.MOV.U32 R4, RZ, RZ, R0 ;  /* 0x000000ffff047224 */ /* 0x000fe400078e0000 */
[----:B------:R-:W-:-:S04]  /*1320*/  IMAD.MOV.U32 R5, RZ, RZ, 0x0 ;  /* 0x00000000ff057424 */ /* 0x000fc800078e00ff */
[----:B------:R-:W-:Y:S05]  /*1330*/  RET.REL.NODEC R4 `(_Z19nonslipXperiodicBC1PdS_S_S_S_S_dS_di) ;  /* 0xffffffec04307950 */ /* 0x000fea0003c3ffff */
.L_x_15:
[----:B------:R-:W-:-:S00]  /*1340*/  BRA `(.L_x_15) ;  /* 0xfffffffc00fc7947 */ /* 0x000fc0000383ffff */
[----:B------:R-:W-:-:S00]  /*1350*/  NOP ;  /* 0x0000000000007918 */ /* 0x000fc00000000000 */
        /* <DEDUP_REMOVED lines=10> */
.L_x_16:


//--------------------- .nv.shared.reserved.0     --------------------------
	.section	.nv.shared.reserved.0,"aw",@nobits
	.weak		__nv_reservedSMEM_offset_0_alias
	.size		__nv_reservedSMEM_offset_0_alias, 0, 64
	.other		__nv_reservedSMEM_offset_0_alias,@"STO_CUDA_RESERVED_SHARED STV_DEFAULT"
__nv_reservedSMEM_offset_0_alias:
	.zero		0
	.zero		64


//--------------------- .nv.constant0._Z19nonslipXperiodicBC1PdS_S_S_S_S_dS_di --------------------------
	.section	.nv.constant0._Z19nonslipXperiodicBC1PdS_S_S_S_S_dS_di,"a",@progbits
	.sectionflags	@""
	.align	4
.nv.constant0._Z19nonslipXperiodicBC1PdS_S_S_S_S_dS_di:
	.zero		972


//--------------------- SYMBOLS --------------------------

	.type		.nv.reservedSmem.offset0,@object
	.size		.nv.reservedSmem.offset0,0x4
